	.headerflags	@"EF_CUDA_TEXMODE_UNIFIED EF_CUDA_64BIT_ADDRESS EF_CUDA_ACCELERATORS EF_CUDA_SM90 EF_CUDA_VIRTUAL_SM(EF_CUDA_SM90)"
	.elftype	@"ET_EXEC"


//--------------------- .nv.info                  --------------------------
	.section	.nv.info,"",@"SHT_CUDA_INFO"
	.align	4


	//----- nvinfo : EIATTR_REGCOUNT
	.align		4
        /*0000*/ 	.byte	0x04, 0x2f
        /*0002*/ 	.short	(.L_2 - .L_1)
	.align		4
.L_1:
        /*0004*/ 	.word	index@(triton_poi_fused_native_group_norm_relu_37)
        /*0008*/ 	.word	0x00000012


	//----- nvinfo : EIATTR_MIN_STACK_SIZE
	.align		4
.L_2:
        /*000c*/ 	.byte	0x04, 0x12
        /*000e*/ 	.short	(.L_4 - .L_3)
	.align		4
.L_3:
        /*0010*/ 	.word	index@(triton_poi_fused_native_group_norm_relu_37)
        /*0014*/ 	.word	0x00000000


	//----- nvinfo : EIATTR_FRAME_SIZE
	.align		4
.L_4:
        /*0018*/ 	.byte	0x04, 0x11
        /*001a*/ 	.short	(.L_6 - .L_5)
	.align		4
.L_5:
        /*001c*/ 	.word	index@(triton_poi_fused_native_group_norm_relu_37)
        /*0020*/ 	.word	0x00000000


	//----- nvinfo : EIATTR_MIN_STACK_SIZE
	.align		4
.L_6:
        /*0024*/ 	.byte	0x04, 0x12
        /*0026*/ 	.short	(.L_8 - .L_7)
	.align		4
.L_7:
        /*0028*/ 	.word	index@(triton_poi_fused_native_group_norm_relu_37)
        /*002c*/ 	.word	0x00000000
.L_8:


//--------------------- .nv.info.triton_poi_fused_native_group_norm_relu_37 --------------------------
	.section	.nv.info.triton_poi_fused_native_group_norm_relu_37,"",@"SHT_CUDA_INFO"
	.sectionflags	@""
	.align	4


	//----- nvinfo : EIATTR_CUDA_API_VERSION
	.align		4
        /*0000*/ 	.byte	0x04, 0x37
        /*0002*/ 	.short	(.L_10 - .L_9)
.L_9:
        /*0004*/ 	.word	0x0000007c


	//----- nvinfo : EIATTR_KPARAM_INFO
	.align		4
.L_10:
        /*0008*/ 	.byte	0x04, 0x17
        /*000a*/ 	.short	(.L_12 - .L_11)
.L_11:
        /*000c*/ 	.word	0x00000000
        /*0010*/ 	.short	0x0006
        /*0012*/ 	.short	0x0030
        /*0014*/ 	.byte	0x00, 0xf0, 0x11, 0x00


	//----- nvinfo : EIATTR_KPARAM_INFO
	.align		4
.L_12:
        /*0018*/ 	.byte	0x04, 0x17
        /*001a*/ 	.short	(.L_14 - .L_13)
.L_13:
        /*001c*/ 	.word	0x00000000
        /*0020*/ 	.short	0x0005
        /*0022*/ 	.short	0x0028
        /*0024*/ 	.byte	0x00, 0xf4, 0x21, 0x00


	//----- nvinfo : EIATTR_KPARAM_INFO
	.align		4
.L_14:
        /*0028*/ 	.byte	0x04, 0x17
        /*002a*/ 	.short	(.L_16 - .L_15)
.L_15:
        /*002c*/ 	.word	0x00000000
        /*0030*/ 	.short	0x0004
        /*0032*/ 	.short	0x0020
        /*0034*/ 	.byte	0x00, 0xf4, 0x21, 0x00


	//----- nvinfo : EIATTR_KPARAM_INFO
	.align		4
.L_16:
        /*0038*/ 	.byte	0x04, 0x17
        /*003a*/ 	.short	(.L_18 - .L_17)
.L_17:
        /*003c*/ 	.word	0x00000000
        /*0040*/ 	.short	0x0003
        /*0042*/ 	.short	0x0018
        /*0044*/ 	.byte	0x00, 0xf4, 0x21, 0x00


	//----- nvinfo : EIATTR_KPARAM_INFO
	.align		4
.L_18:
        /*0048*/ 	.byte	0x04, 0x17
        /*004a*/ 	.short	(.L_20 - .L_19)
.L_19:
        /*004c*/ 	.word	0x00000000
        /*0050*/ 	.short	0x0002
        /*0052*/ 	.short	0x0010
        /*0054*/ 	.byte	0x00, 0xf4, 0x21, 0x00


	//----- nvinfo : EIATTR_KPARAM_INFO
	.align		4
.L_20:
        /*0058*/ 	.byte	0x04, 0x17
        /*005a*/ 	.short	(.L_22 - .L_21)
.L_21:
        /*005c*/ 	.word	0x00000000
        /*0060*/ 	.short	0x0001
        /*0062*/ 	.short	0x0008
        /*0064*/ 	.byte	0x00, 0xf4, 0x21, 0x00


	//----- nvinfo : EIATTR_KPARAM_INFO
	.align		4
.L_22:
        /*0068*/ 	.byte	0x04, 0x17
        /*006a*/ 	.short	(.L_24 - .L_23)
.L_23:
        /*006c*/ 	.word	0x00000000
        /*0070*/ 	.short	0x0000
        /*0072*/ 	.short	0x0000
        /*0074*/ 	.byte	0x00, 0xf4, 0x21, 0x00


	//----- nvinfo : EIATTR_SPARSE_MMA_MASK
	.align		4
.L_24:
        /*0078*/ 	.byte	0x03, 0x50
        /*007a*/ 	.short	0x0000


	//----- nvinfo : EIATTR_MAXREG_COUNT
	.align		4
        /*007c*/ 	.byte	0x03, 0x1b
        /*007e*/ 	.short	0x00ff


	//----- nvinfo : EIATTR_EXIT_INSTR_OFFSETS
	.align		4
        /*0080*/ 	.byte	0x04, 0x1c
        /*0082*/ 	.short	(.L_26 - .L_25)


	//   ....[0]....
.L_25:
        /*0084*/ 	.word	0x00000350


	//----- nvinfo : EIATTR_REQNTID
	.align		4
.L_26:
        /*0088*/ 	.byte	0x04, 0x10
        /*008a*/ 	.short	(.L_28 - .L_27)
.L_27:
        /*008c*/ 	.word	0x00000080
        /*0090*/ 	.word	0x00000001
        /*0094*/ 	.word	0x00000001


	//----- nvinfo : EIATTR_CBANK_PARAM_SIZE
	.align		4
.L_28:
        /*0098*/ 	.byte	0x03, 0x19
        /*009a*/ 	.short	0x0034


	//----- nvinfo : EIATTR_PARAM_CBANK
	.align		4
        /*009c*/ 	.byte	0x04, 0x0a
        /*009e*/ 	.short	(.L_30 - .L_29)
	.align		4
.L_29:
        /*00a0*/ 	.word	index@(.nv.constant0.triton_poi_fused_native_group_norm_relu_37)
        /*00a4*/ 	.short	0x0210
        /*00a6*/ 	.short	0x0034


	//----- nvinfo : EIATTR_SW_WAR
	.align		4
.L_30:
        /*00a8*/ 	.byte	0x04, 0x36
        /*00aa*/ 	.short	(.L_32 - .L_31)
.L_31:
        /*00ac*/ 	.word	0x00000008
.L_32:


//--------------------- .nv.callgraph             --------------------------
	.section	.nv.callgraph,"",@"SHT_CUDA_CALLGRAPH"
	.align	4
	.sectionentsize	8
	.align		4
        /*0000*/ 	.word	0x00000000
	.align		4
        /*0004*/ 	.word	0xffffffff
	.align		4
        /*0008*/ 	.word	0x00000000
	.align		4
        /*000c*/ 	.word	0xfffffffe
	.align		4
        /*0010*/ 	.word	0x00000000
	.align		4
        /*0014*/ 	.word	0xfffffffd
	.align		4
        /*0018*/ 	.word	0x00000000
	.align		4
        /*001c*/ 	.word	0xfffffffc


//--------------------- .nv.constant4             --------------------------
	.section	.nv.constant4,"a",@progbits
	.align	8
	.align		8
.nv.constant4:
        /*0000*/ 	.dword	_$_str


//--------------------- .text.triton_poi_fused_native_group_norm_relu_37 --------------------------
	.section	.text.triton_poi_fused_native_group_norm_relu_37,"ax",@progbits
	.align	128
        .global         triton_poi_fused_native_group_norm_relu_37
        .type           triton_poi_fused_native_group_norm_relu_37,@function
        .size           triton_poi_fused_native_group_norm_relu_37,(.L_x_1 - triton_poi_fused_native_group_norm_relu_37)
        .other          triton_poi_fused_native_group_norm_relu_37,@"STO_CUDA_ENTRY STV_DEFAULT"
triton_poi_fused_native_group_norm_relu_37:
.text.triton_poi_fused_native_group_norm_relu_37:
[----:B------:R-:W-:Y:S01]  /*0000*/  LDC R1, c[0x0][0x28] ;  /* 0x00000a00ff017b82 */ /* 0x000fe20000000800 */
[----:B------:R-:W1:Y:S07]  /*0010*/  S2R R0, SR_TID.X ;  /* 0x0000000000007919 */ /* 0x000e6e0000002100 */
[----:B------:R-:W2:Y:S01]  /*0020*/  LDC.64 R6, c[0x0][0x220] ;  /* 0x00008800ff067b82 */ /* 0x000ea20000000a00 */
[----:B------:R-:W-:Y:S01]  /*0030*/  ULDC.64 UR4, c[0x0][0x208] ;  /* 0x0000820000047ab9 */ /* 0x000fe20000000a00 */
[----:B------:R-:W3:Y:S06]  /*0040*/  S2R R5, SR_CTAID.X ;  /* 0x0000000000057919 */ /* 0x000eec0000002500 */
[----:B------:R-:W4:Y:S08]  /*0050*/  LDC.64 R10, c[0x0][0x218] ;  /* 0x00008600ff0a7b82 */ /* 0x000f300000000a00 */
[----:B------:R-:W5:Y:S08]  /*0060*/  LDC.64 R8, c[0x0][0x210] ;  /* 0x00008400ff087b82 */ /* 0x000f700000000a00 */
[----:B------:R-:W2:Y:S01]  /*0070*/  LDC.64 R14, c[0x0][0x228] ;  /* 0x00008a00ff0e7b82 */ /* 0x000ea20000000a00 */
[----:B-1----:R-:W-:Y:S01]  /*0080*/  IMAD.SHL.U32 R0, R0, 0x2, RZ ;  /* 0x0000000200007824 */ /* 0x002fe200078e00ff */
[----:B---3--:R-:W-:-:S04]  /*0090*/  SHF.R.S32.HI R3, RZ, 0x17, R5 ;  /* 0x00000017ff037819 */ /* 0x008fc80000011405 */
[----:B------:R-:W-:Y:S02]  /*00a0*/  LOP3.LUT R0, R0, 0xfe, RZ, 0xc0, !PT ;  /* 0x000000fe00007812 */ /* 0x000fe400078ec0ff */
[----:B------:R-:W-:-:S03]  /*00b0*/  SGXT R3, R3, 0x1 ;  /* 0x000000010303781a */ /* 0x000fc60000000200 */
[----:B------:R-:W-:-:S05]  /*00c0*/  IMAD R0, R5, 0x100, R0 ;  /* 0x0000010005007824 */ /* 0x000fca00078e0200 */
[CC--:B------:R-:W-:Y:S02]  /*00d0*/  LEA.HI R2, R3.reuse, R0.reuse, RZ, 0x9 ;  /* 0x0000000003027211 */ /* 0x0c0fe400078f48ff */
[----:B------:R-:W-:Y:S02]  /*00e0*/  LEA.HI R3, R3, R0, RZ, 0xb ;  /* 0x0000000003037211 */ /* 0x000fe400078f58ff */
[----:B------:R-:W-:Y:S02]  /*00f0*/  LOP3.LUT R5, R2, 0xfffffe00, RZ, 0xc0, !PT ;  /* 0xfffffe0002057812 */ /* 0x000fe400078ec0ff */
[----:B------:R-:W-:-:S03]  /*0100*/  SHF.R.S32.HI R3, RZ, 0xb, R3 ;  /* 0x0000000bff037819 */ /* 0x000fc60000011403 */
[----:B------:R-:W-:-:S05]  /*0110*/  IMAD.IADD R2, R0, 0x1, -R5 ;  /* 0x0000000100027824 */ /* 0x000fca00078e0a05 */
[----:B------:R-:W-:-:S04]  /*0120*/  PRMT R4, R2, 0x9910, RZ ;  /* 0x0000991002047816 */ /* 0x000fc800000000ff */
[----:B------:R-:W-:-:S04]  /*0130*/  SHF.R.S32.HI R4, RZ, 0xf, R4 ;  /* 0x0000000fff047819 */ /* 0x000fc80000011404 */
[----:B------:R-:W-:-:S04]  /*0140*/  LOP3.LUT R5, R4, 0xffff, RZ, 0xc0, !PT ;  /* 0x0000ffff04057812 */ /* 0x000fc800078ec0ff */
[----:B------:R-:W-:-:S04]  /*0150*/  LEA.HI R4, R5, R2, RZ, 0x14 ;  /* 0x0000000205047211 */ /* 0x000fc800078fa0ff */
[----:B------:R-:W-:-:S04]  /*0160*/  PRMT R4, R4, 0x9910, RZ ;  /* 0x0000991004047816 */ /* 0x000fc800000000ff */
[----:B------:R-:W-:-:S04]  /*0170*/  SHF.R.S32.HI R4, RZ, 0x4, R4 ;  /* 0x00000004ff047819 */ /* 0x000fc80000011404 */
[----:B------:R-:W-:-:S05]  /*0180*/  PRMT R4, R4, 0x9910, RZ ;  /* 0x0000991004047816 */ /* 0x000fca00000000ff */
[----:B------:R-:W-:Y:S02]  /*0190*/  IMAD R3, R3, 0x20, R4 ;  /* 0x0000002003037824 */ /* 0x000fe400078e0204 */
[----:B------:R-:W1:Y:S02]  /*01a0*/  LDC.64 R4, c[0x0][0x230] ;  /* 0x00008c00ff047b82 */ /* 0x000e640000000a00 */
[----:B--2---:R-:W-:-:S06]  /*01b0*/  IMAD.WIDE R12, R3, 0x4, R6 ;  /* 0x00000004030c7825 */ /* 0x004fcc00078e0206 */
[----:B------:R-:W2:Y:S01]  /*01c0*/  LDG.E.EL R12, desc[UR4][R12.64] ;  /* 0x000000040c0c7981 */ /* 0x000ea2000c2e1900 */
[----:B----4-:R-:W-:-:S04]  /*01d0*/  IMAD.WIDE R10, R3, 0x4, R10 ;  /* 0x00000004030a7825 */ /* 0x010fc800078e020a */
[----:B-----5:R-:W-:Y:S02]  /*01e0*/  IMAD.WIDE R6, R0, 0x4, R8 ;  /* 0x0000000400067825 */ /* 0x020fe400078e0208 */
[----:B------:R-:W3:Y:S04]  /*01f0*/  LDG.E.EL R10, desc[UR4][R10.64] ;  /* 0x000000040a0a7981 */ /* 0x000ee8000c2e1900 */
[----:B------:R-:W3:Y:S01]  /*0200*/  LDG.E.64 R6, desc[UR4][R6.64] ;  /* 0x0000000406067981 */ /* 0x000ee2000c1e1b00 */
[----:B0-----:R-:W-:-:S04]  /*0210*/  IMAD.WIDE R8, R2, 0x4, R14 ;  /* 0x0000000402087825 */ /* 0x001fc800078e020e */
[----:B-1----:R-:W-:Y:S02]  /*0220*/  IMAD.WIDE R4, R2, 0x4, R4 ;  /* 0x0000000402047825 */ /* 0x002fe400078e0204 */
[----:B------:R-:W4:Y:S04]  /*0230*/  LDG.E.EL.64 R2, desc[UR4][R8.64] ;  /* 0x0000000408027981 */ /* 0x000f28000c2e1b00 */
[----:B------:R-:W4:Y:S01]  /*0240*/  LDG.E.EL.64 R4, desc[UR4][R4.64] ;  /* 0x0000000404047981 */ /* 0x000f22000c2e1b00 */
[----:B------:R-:W-:-:S04]  /*0250*/  IMAD.MOV.U32 R15, RZ, RZ, 0x3c800000 ;  /* 0x3c800000ff0f7424 */ /* 0x000fc800078e00ff */
[----:B--2---:R-:W-:Y:S02]  /*0260*/  FFMA R14, R12, R15, 9.9999997473787516356e-06 ;  /* 0x3727c5ac0c0e7423 */ /* 0x004fe4000000000f */
[----:B------:R-:W0:Y:S04]  /*0270*/  LDC.64 R12, c[0x0][0x238] ;  /* 0x00008e00ff0c7b82 */ /* 0x000e280000000a00 */
[----:B------:R-:W1:Y:S01]  /*0280*/  MUFU.RSQ R14, R14 ;  /* 0x0000000e000e7308 */ /* 0x000e620000001400 */
[--C-:B---3--:R-:W-:Y:S01]  /*0290*/  FADD R15, R6, -R10.reuse ;  /* 0x8000000a060f7221 */ /* 0x108fe20000000000 */
[----:B------:R-:W-:-:S03]  /*02a0*/  FADD R11, R7, -R10 ;  /* 0x8000000a070b7221 */ /* 0x000fc60000000000 */
[C---:B-1----:R-:W-:Y:S01]  /*02b0*/  FMUL R15, R14.reuse, R15 ;  /* 0x0000000f0e0f7220 */ /* 0x042fe20000400000 */
[----:B------:R-:W-:-:S03]  /*02c0*/  FMUL R6, R14, R11 ;  /* 0x0000000b0e067220 */ /* 0x000fc60000400000 */
[----:B----4-:R-:W-:Y:S01]  /*02d0*/  FFMA R15, R2, R15, R4 ;  /* 0x0000000f020f7223 */ /* 0x010fe20000000004 */
[----:B------:R-:W-:Y:S01]  /*02e0*/  FFMA R6, R3, R6, R5 ;  /* 0x0000000603067223 */ /* 0x000fe20000000005 */
[----:B0-----:R-:W-:-:S03]  /*02f0*/  IMAD.WIDE R2, R0, 0x4, R12 ;  /* 0x0000000400027825 */ /* 0x001fc600078e020c */
[C---:B------:R-:W-:Y:S02]  /*0300*/  FSETP.GEU.AND P0, PT, R15.reuse, RZ, PT ;  /* 0x000000ff0f00720b */ /* 0x040fe40003f0e000 */
[C---:B------:R-:W-:Y:S02]  /*0310*/  FSETP.GEU.AND P1, PT, R6.reuse, RZ, PT ;  /* 0x000000ff0600720b */ /* 0x040fe40003f2e000 */
[----:B------:R-:W-:Y:S02]  /*0320*/  FSEL R4, R15, RZ, P0 ;  /* 0x000000ff0f047208 */ /* 0x000fe40000000000 */
[----:B------:R-:W-:-:S05]  /*0330*/  FSEL R5, R6, RZ, P1 ;  /* 0x000000ff06057208 */ /* 0x000fca0000800000 */
[----:B------:R-:W-:Y:S01]  /*0340*/  STG.E.64 desc[UR4][R2.64], R4 ;  /* 0x0000000402007986 */ /* 0x000fe2000c101b04 */
[----:B------:R-:W-:Y:S05]  /*0350*/  EXIT ;  /* 0x000000000000794d */ /* 0x000fea0003800000 */
.L_x_0:
[----:B------:R-:W-:-:S00]  /*0360*/  BRA `(.L_x_0) ;  /* 0xfffffffc00fc7947 */ /* 0x000fc0000383ffff */
[----:B------:R-:W-:-:S00]  /*0370*/  NOP ;  /* 0x0000000000007918 */ /* 0x000fc00000000000 */
        /* <DEDUP_REMOVED lines=8> */
.L_x_1:


//--------------------- .nv.global.init           --------------------------
	.section	.nv.global.init,"aw",@progbits
.nv.global.init:
	.type		_$_str,@object
	.size		_$_str,(.L_0 - _$_str)
_$_str:
        /*0000*/ 	.byte	0x5f, 0x5f, 0x43, 0x55, 0x44, 0x41, 0x5f, 0x46, 0x54, 0x5a, 0x00
.L_0:


//--------------------- .nv.constant0.triton_poi_fused_native_group_norm_relu_37 --------------------------
	.section	.nv.constant0.triton_poi_fused_native_group_norm_relu_37,"a",@progbits
	.sectionflags	@""
	.align	4
.nv.constant0.triton_poi_fused_native_group_norm_relu_37:
	.zero		580
